	.headerflags	@"EF_CUDA_TEXMODE_UNIFIED EF_CUDA_64BIT_ADDRESS EF_CUDA_ACCELERATORS EF_CUDA_SM90 EF_CUDA_VIRTUAL_SM(EF_CUDA_SM90)"
	.elftype	@"ET_EXEC"


//--------------------- .nv.info                  --------------------------
	.section	.nv.info,"",@"SHT_CUDA_INFO"
	.align	4


	//----- nvinfo : EIATTR_REGCOUNT
	.align		4
        /*0000*/ 	.byte	0x04, 0x2f
        /*0002*/ 	.short	(.L_3 - .L_2)
	.align		4
.L_2:
        /*0004*/ 	.word	index@(triton_poi_fused__native_batch_norm_legit_no_training_convolution_hardtanh_6)
        /*0008*/ 	.word	0x00000016


	//----- nvinfo : EIATTR_MIN_STACK_SIZE
	.align		4
.L_3:
        /*000c*/ 	.byte	0x04, 0x12
        /*000e*/ 	.short	(.L_5 - .L_4)
	.align		4
.L_4:
        /*0010*/ 	.word	index@(triton_poi_fused__native_batch_norm_legit_no_training_convolution_hardtanh_6)
        /*0014*/ 	.word	0x00000000


	//----- nvinfo : EIATTR_FRAME_SIZE
	.align		4
.L_5:
        /*0018*/ 	.byte	0x04, 0x11
        /*001a*/ 	.short	(.L_7 - .L_6)
	.align		4
.L_6:
        /*001c*/ 	.word	index@(triton_poi_fused__native_batch_norm_legit_no_training_convolution_hardtanh_6)
        /*0020*/ 	.word	0x00000000


	//----- nvinfo : EIATTR_MIN_STACK_SIZE
	.align		4
.L_7:
        /*0024*/ 	.byte	0x04, 0x12
        /*0026*/ 	.short	(.L_9 - .L_8)
	.align		4
.L_8:
        /*0028*/ 	.word	index@(triton_poi_fused__native_batch_norm_legit_no_training_convolution_hardtanh_6)
        /*002c*/ 	.word	0x00000000
.L_9:


//--------------------- .nv.info.triton_poi_fused__native_batch_norm_legit_no_training_convolution_hardtanh_6 --------------------------
	.section	.nv.info.triton_poi_fused__native_batch_norm_legit_no_training_convolution_hardtanh_6,"",@"SHT_CUDA_INFO"
	.sectionflags	@""
	.align	4


	//----- nvinfo : EIATTR_CUDA_API_VERSION
	.align		4
        /*0000*/ 	.byte	0x04, 0x37
        /*0002*/ 	.short	(.L_11 - .L_10)
.L_10:
        /*0004*/ 	.word	0x0000007c


	//----- nvinfo : EIATTR_KPARAM_INFO
	.align		4
.L_11:
        /*0008*/ 	.byte	0x04, 0x17
        /*000a*/ 	.short	(.L_13 - .L_12)
.L_12:
        /*000c*/ 	.word	0x00000000
        /*0010*/ 	.short	0x0007
        /*0012*/ 	.short	0x0038
        /*0014*/ 	.byte	0x00, 0xf0, 0x11, 0x00


	//----- nvinfo : EIATTR_KPARAM_INFO
	.align		4
.L_13:
        /*0018*/ 	.byte	0x04, 0x17
        /*001a*/ 	.short	(.L_15 - .L_14)
.L_14:
        /*001c*/ 	.word	0x00000000
        /*0020*/ 	.short	0x0006
        /*0022*/ 	.short	0x0030
        /*0024*/ 	.byte	0x00, 0xf4, 0x21, 0x00


	//----- nvinfo : EIATTR_KPARAM_INFO
	.align		4
.L_15:
        /*0028*/ 	.byte	0x04, 0x17
        /*002a*/ 	.short	(.L_17 - .L_16)
.L_16:
        /*002c*/ 	.word	0x00000000
        /*0030*/ 	.short	0x0005
        /*0032*/ 	.short	0x0028
        /*0034*/ 	.byte	0x00, 0xf4, 0x21, 0x00


	//----- nvinfo : EIATTR_KPARAM_INFO
	.align		4
.L_17:
        /*0038*/ 	.byte	0x04, 0x17
        /*003a*/ 	.short	(.L_19 - .L_18)
.L_18:
        /*003c*/ 	.word	0x00000000
        /*0040*/ 	.short	0x0004
        /*0042*/ 	.short	0x0020
        /*0044*/ 	.byte	0x00, 0xf4, 0x21, 0x00


	//----- nvinfo : EIATTR_KPARAM_INFO
	.align		4
.L_19:
        /*0048*/ 	.byte	0x04, 0x17
        /*004a*/ 	.short	(.L_21 - .L_20)
.L_20:
        /*004c*/ 	.word	0x00000000
        /*0050*/ 	.short	0x0003
        /*0052*/ 	.short	0x0018
        /*0054*/ 	.byte	0x00, 0xf4, 0x21, 0x00


	//----- nvinfo : EIATTR_KPARAM_INFO
	.align		4
.L_21:
        /*0058*/ 	.byte	0x04, 0x17
        /*005a*/ 	.short	(.L_23 - .L_22)
.L_22:
        /*005c*/ 	.word	0x00000000
        /*0060*/ 	.short	0x0002
        /*0062*/ 	.short	0x0010
        /*0064*/ 	.byte	0x00, 0xf4, 0x21, 0x00


	//----- nvinfo : EIATTR_KPARAM_INFO
	.align		4
.L_23:
        /*0068*/ 	.byte	0x04, 0x17
        /*006a*/ 	.short	(.L_25 - .L_24)
.L_24:
        /*006c*/ 	.word	0x00000000
        /*0070*/ 	.short	0x0001
        /*0072*/ 	.short	0x0008
        /*0074*/ 	.byte	0x00, 0xf4, 0x21, 0x00


	//----- nvinfo : EIATTR_KPARAM_INFO
	.align		4
.L_25:
        /*0078*/ 	.byte	0x04, 0x17
        /*007a*/ 	.short	(.L_27 - .L_26)
.L_26:
        /*007c*/ 	.word	0x00000000
        /*0080*/ 	.short	0x0000
        /*0082*/ 	.short	0x0000
        /*0084*/ 	.byte	0x00, 0xf4, 0x21, 0x00


	//----- nvinfo : EIATTR_SPARSE_MMA_MASK
	.align		4
.L_27:
        /*0088*/ 	.byte	0x03, 0x50
        /*008a*/ 	.short	0x0000


	//----- nvinfo : EIATTR_MAXREG_COUNT
	.align		4
        /*008c*/ 	.byte	0x03, 0x1b
        /*008e*/ 	.short	0x00ff


	//----- nvinfo : EIATTR_EXIT_INSTR_OFFSETS
	.align		4
        /*0090*/ 	.byte	0x04, 0x1c
        /*0092*/ 	.short	(.L_29 - .L_28)


	//   ....[0]....
.L_28:
        /*0094*/ 	.word	0x00000480


	//----- nvinfo : EIATTR_REQNTID
	.align		4
.L_29:
        /*0098*/ 	.byte	0x04, 0x10
        /*009a*/ 	.short	(.L_31 - .L_30)
.L_30:
        /*009c*/ 	.word	0x00000100
        /*00a0*/ 	.word	0x00000001
        /*00a4*/ 	.word	0x00000001


	//----- nvinfo : EIATTR_CBANK_PARAM_SIZE
	.align		4
.L_31:
        /*00a8*/ 	.byte	0x03, 0x19
        /*00aa*/ 	.short	0x003c


	//----- nvinfo : EIATTR_PARAM_CBANK
	.align		4
        /*00ac*/ 	.byte	0x04, 0x0a
        /*00ae*/ 	.short	(.L_33 - .L_32)
	.align		4
.L_32:
        /*00b0*/ 	.word	index@(.nv.constant0.triton_poi_fused__native_batch_norm_legit_no_training_convolution_hardtanh_6)
        /*00b4*/ 	.short	0x0210
        /*00b6*/ 	.short	0x003c


	//----- nvinfo : EIATTR_SW_WAR
	.align		4
.L_33:
        /*00b8*/ 	.byte	0x04, 0x36
        /*00ba*/ 	.short	(.L_35 - .L_34)
.L_34:
        /*00bc*/ 	.word	0x00000008
.L_35:


//--------------------- .nv.callgraph             --------------------------
	.section	.nv.callgraph,"",@"SHT_CUDA_CALLGRAPH"
	.align	4
	.sectionentsize	8
	.align		4
        /*0000*/ 	.word	0x00000000
	.align		4
        /*0004*/ 	.word	0xffffffff
	.align		4
        /*0008*/ 	.word	0x00000000
	.align		4
        /*000c*/ 	.word	0xfffffffe
	.align		4
        /*0010*/ 	.word	0x00000000
	.align		4
        /*0014*/ 	.word	0xfffffffd
	.align		4
        /*0018*/ 	.word	0x00000000
	.align		4
        /*001c*/ 	.word	0xfffffffc


//--------------------- .nv.constant4             --------------------------
	.section	.nv.constant4,"a",@progbits
	.align	8
	.align		8
.nv.constant4:
        /*0000*/ 	.dword	_$_str
	.align		8
        /*0008*/ 	.dword	_$_str_$_2


//--------------------- .text.triton_poi_fused__native_batch_norm_legit_no_training_convolution_hardtanh_6 --------------------------
	.section	.text.triton_poi_fused__native_batch_norm_legit_no_training_convolution_hardtanh_6,"ax",@progbits
	.align	128
        .global         triton_poi_fused__native_batch_norm_legit_no_training_convolution_hardtanh_6
        .type           triton_poi_fused__native_batch_norm_legit_no_training_convolution_hardtanh_6,@function
        .size           triton_poi_fused__native_batch_norm_legit_no_training_convolution_hardtanh_6,(.L_x_1 - triton_poi_fused__native_batch_norm_legit_no_training_convolution_hardtanh_6)
        .other          triton_poi_fused__native_batch_norm_legit_no_training_convolution_hardtanh_6,@"STO_CUDA_ENTRY STV_DEFAULT"
triton_poi_fused__native_batch_norm_legit_no_training_convolution_hardtanh_6:
.text.triton_poi_fused__native_batch_norm_legit_no_training_convolution_hardtanh_6:
[----:B------:R-:W-:Y:S01]  /*0000*/  LDC R1, c[0x0][0x28] ;  /* 0x00000a00ff017b82 */ /* 0x000fe20000000800 */
[----:B------:R-:W1:Y:S07]  /*0010*/  S2R R0, SR_TID.X ;  /* 0x0000000000007919 */ /* 0x000e6e0000002100 */
[----:B------:R-:W2:Y:S01]  /*0020*/  LDC.64 R4, c[0x0][0x228] ;  /* 0x00008a00ff047b82 */ /* 0x000ea20000000a00 */
[----:B------:R-:W-:Y:S01]  /*0030*/  ULDC.64 UR4, c[0x0][0x208] ;  /* 0x0000820000047ab9 */ /* 0x000fe20000000a00 */
[----:B------:R-:W3:Y:S06]  /*0040*/  S2R R3, SR_CTAID.X ;  /* 0x0000000000037919 */ /* 0x000eec0000002500 */
[----:B------:R-:W4:Y:S08]  /*0050*/  LDC.64 R12, c[0x0][0x218] ;  /* 0x00008600ff0c7b82 */ /* 0x000f300000000a00 */
[----:B------:R-:W5:Y:S08]  /*0060*/  LDC.64 R14, c[0x0][0x220] ;  /* 0x00008800ff0e7b82 */ /* 0x000f700000000a00 */
[----:B------:R-:W5:Y:S01]  /*0070*/  LDC.64 R10, c[0x0][0x238] ;  /* 0x00008e00ff0a7b82 */ /* 0x000f620000000a00 */
[----:B-1----:R-:W-:-:S07]  /*0080*/  SHF.L.U32 R0, R0, 0x1, RZ ;  /* 0x0000000100007819 */ /* 0x002fce00000006ff */
[----:B------:R-:W1:Y:S01]  /*0090*/  LDC.64 R16, c[0x0][0x230] ;  /* 0x00008c00ff107b82 */ /* 0x000e620000000a00 */
[----:B------:R-:W-:-:S04]  /*00a0*/  LOP3.LUT R0, R0, 0x1fe, RZ, 0xc0, !PT ;  /* 0x000001fe00007812 */ /* 0x000fc800078ec0ff */
[----:B---3--:R-:W-:-:S05]  /*00b0*/  LEA R0, R3, R0, 0x9 ;  /* 0x0000000003007211 */ /* 0x008fca00078e48ff */
[----:B------:R-:W-:-:S05]  /*00c0*/  IMAD.HI R2, R0, 0x2aaaaaab, RZ ;  /* 0x2aaaaaab00027827 */ /* 0x000fca00078e02ff */
[----:B------:R-:W-:-:S04]  /*00d0*/  SHF.R.U32.HI R3, RZ, 0x1f, R2 ;  /* 0x0000001fff037819 */ /* 0x000fc80000011602 */
[----:B------:R-:W-:-:S05]  /*00e0*/  LEA.HI R3, R2, R3, RZ, 0x1c ;  /* 0x0000000302037211 */ /* 0x000fca00078fe0ff */
[----:B------:R-:W-:Y:S02]  /*00f0*/  IMAD R8, R3, -0x60, R0 ;  /* 0xffffffa003087824 */ /* 0x000fe400078e0200 */
[----:B------:R-:W3:Y:S02]  /*0100*/  LDC.64 R2, c[0x0][0x210] ;  /* 0x00008400ff027b82 */ /* 0x000ee40000000a00 */
[----:B--2---:R-:W-:-:S06]  /*0110*/  IMAD.WIDE R4, R8, 0x4, R4 ;  /* 0x0000000408047825 */ /* 0x004fcc00078e0204 */
[----:B------:R-:W2:Y:S01]  /*0120*/  LDG.E.EL.64 R4, desc[UR4][R4.64] ;  /* 0x0000000404047981 */ /* 0x000ea2000c2e1b00 */
[----:B----4-:R-:W-:-:S04]  /*0130*/  IMAD.WIDE R12, R8, 0x4, R12 ;  /* 0x00000004080c7825 */ /* 0x010fc800078e020c */
[C---:B-----5:R-:W-:Y:S02]  /*0140*/  IMAD.WIDE R14, R8.reuse, 0x4, R14 ;  /* 0x00000004080e7825 */ /* 0x060fe400078e020e */
[----:B------:R-:W4:Y:S02]  /*0150*/  LDG.E.EL.64 R12, desc[UR4][R12.64] ;  /* 0x000000040c0c7981 */ /* 0x000f24000c2e1b00 */
[C---:B0-----:R-:W-:Y:S02]  /*0160*/  IMAD.WIDE R10, R8.reuse, 0x4, R10 ;  /* 0x00000004080a7825 */ /* 0x041fe400078e020a */
[----:B------:R-:W5:Y:S02]  /*0170*/  LDG.E.EL.64 R14, desc[UR4][R14.64] ;  /* 0x000000040e0e7981 */ /* 0x000f64000c2e1b00 */
[----:B-1----:R-:W-:Y:S02]  /*0180*/  IMAD.WIDE R16, R8, 0x4, R16 ;  /* 0x0000000408107825 */ /* 0x002fe400078e0210 */
[----:B------:R-:W4:Y:S02]  /*0190*/  LDG.E.EL.64 R10, desc[UR4][R10.64] ;  /* 0x000000040a0a7981 */ /* 0x000f24000c2e1b00 */
[----:B---3--:R-:W-:-:S02]  /*01a0*/  IMAD.WIDE R2, R0, 0x4, R2 ;  /* 0x0000000400027825 */ /* 0x008fc400078e0202 */
[----:B------:R-:W3:Y:S04]  /*01b0*/  LDG.E.EL.64 R8, desc[UR4][R16.64] ;  /* 0x0000000410087981 */ /* 0x000ee8000c2e1b00 */
[----:B------:R-:W4:Y:S01]  /*01c0*/  LDG.E.64 R6, desc[UR4][R2.64] ;  /* 0x0000000402067981 */ /* 0x000f22000c1e1b00 */
[----:B--2---:R-:W-:Y:S01]  /*01d0*/  FADD R4, R4, 9.9999997473787516356e-06 ;  /* 0x3727c5ac04047421 */ /* 0x004fe20000000000 */
[----:B------:R-:W-:-:S03]  /*01e0*/  FADD R5, R5, 9.9999997473787516356e-06 ;  /* 0x3727c5ac05057421 */ /* 0x000fc60000000000 */
[----:B------:R-:W0:Y:S08]  /*01f0*/  MUFU.SQRT R18, R4 ;  /* 0x0000000400127308 */ /* 0x000e300000002000 */
[----:B------:R-:W1:Y:S01]  /*0200*/  MUFU.SQRT R19, R5 ;  /* 0x0000000500137308 */ /* 0x000e620000002000 */
[C---:B0-----:R-:W-:Y:S02]  /*0210*/  FSETP.GT.AND P0, PT, R18.reuse, 8.50705917302346158658e+37, PT ;  /* 0x7e8000001200780b */ /* 0x041fe40003f04000 */
[----:B------:R-:W-:-:S02]  /*0220*/  FSETP.GEU.AND P2, PT, R18, 1.175494350822287508e-38, PT ;  /* 0x008000001200780b */ /* 0x000fc40003f4e000 */
[C---:B-1----:R-:W-:Y:S02]  /*0230*/  FSETP.GT.AND P1, PT, R19.reuse, 8.50705917302346158658e+37, PT ;  /* 0x7e8000001300780b */ /* 0x042fe40003f24000 */
[----:B------:R-:W-:-:S07]  /*0240*/  FSETP.GEU.AND P3, PT, R19, 1.175494350822287508e-38, PT ;  /* 0x008000001300780b */ /* 0x000fce0003f6e000 */
[----:B------:R-:W-:Y:S01]  /*0250*/  @P0 FMUL R18, R18, 0.25 ;  /* 0x3e80000012120820 */ /* 0x000fe20000400000 */
[----:B------:R-:W-:-:S03]  /*0260*/  HFMA2.MMA R4, -RZ, RZ, 1.625, 0 ;  /* 0x3e800000ff047435 */ /* 0x000fc600000001ff */
[----:B------:R-:W-:Y:S01]  /*0270*/  @!P2 FMUL R18, R18, 16777216 ;  /* 0x4b8000001212a820 */ /* 0x000fe20000400000 */
[----:B------:R-:W-:-:S04]  /*0280*/  @P1 FMUL R19, R19, 0.25 ;  /* 0x3e80000013131820 */ /* 0x000fc80000400000 */
[----:B------:R-:W-:Y:S01]  /*0290*/  @!P3 FMUL R19, R19, 16777216 ;  /* 0x4b8000001313b820 */ /* 0x000fe20000400000 */
[----:B------:R-:W0:Y:S01]  /*02a0*/  MUFU.RCP R18, R18 ;  /* 0x0000001200127308 */ /* 0x000e220000001000 */
[----:B------:R-:W-:-:S07]  /*02b0*/  FSEL R5, R4, 1, P0 ;  /* 0x3f80000004057808 */ /* 0x000fce0000000000 */
[----:B------:R-:W1:Y:S01]  /*02c0*/  MUFU.RCP R19, R19 ;  /* 0x0000001300137308 */ /* 0x000e620000001000 */
[----:B------:R-:W-:Y:S01]  /*02d0*/  FSEL R4, R4, 1, P1 ;  /* 0x3f80000004047808 */ /* 0x000fe20000800000 */
[----:B------:R-:W-:Y:S01]  /*02e0*/  @!P2 FMUL R5, R5, 16777216 ;  /* 0x4b8000000505a820 */ /* 0x000fe20000400000 */
[----:B----4-:R-:W-:Y:S01]  /*02f0*/  FADD R6, R6, R12 ;  /* 0x0000000c06067221 */ /* 0x010fe20000000000 */
[----:B------:R-:W-:Y:S02]  /*0300*/  FADD R7, R7, R13 ;  /* 0x0000000d07077221 */ /* 0x000fe40000000000 */
[----:B------:R-:W-:Y:S01]  /*0310*/  @!P3 FMUL R4, R4, 16777216 ;  /* 0x4b8000000404b820 */ /* 0x000fe20000400000 */
[----:B0-----:R-:W-:Y:S01]  /*0320*/  FMUL R5, R18, R5 ;  /* 0x0000000512057220 */ /* 0x001fe20000400000 */
[----:B-----5:R-:W-:Y:S01]  /*0330*/  FADD R14, -R14, R6 ;  /* 0x000000060e0e7221 */ /* 0x020fe20000000100 */
[----:B------:R-:W-:Y:S01]  /*0340*/  FADD R15, -R15, R7 ;  /* 0x000000070f0f7221 */ /* 0x000fe20000000100 */
[----:B-1----:R-:W-:-:S02]  /*0350*/  FMUL R4, R19, R4 ;  /* 0x0000000413047220 */ /* 0x002fc40000400000 */
[----:B------:R-:W-:Y:S02]  /*0360*/  FMUL R13, R14, R5 ;  /* 0x000000050e0d7220 */ /* 0x000fe40000400000 */
[----:B------:R-:W-:Y:S02]  /*0370*/  FMUL R12, R15, R4 ;  /* 0x000000040f0c7220 */ /* 0x000fe40000400000 */
[----:B---3--:R-:W-:Y:S01]  /*0380*/  FFMA R8, R8, R13, R10 ;  /* 0x0000000d08087223 */ /* 0x008fe2000000000a */
[----:B------:R-:W0:Y:S01]  /*0390*/  LDC.64 R4, c[0x0][0x240] ;  /* 0x00009000ff047b82 */ /* 0x000e220000000a00 */
[----:B------:R-:W-:-:S03]  /*03a0*/  FFMA R9, R9, R12, R11 ;  /* 0x0000000c09097223 */ /* 0x000fc6000000000b */
[C---:B------:R-:W-:Y:S02]  /*03b0*/  FSETP.GTU.AND P0, PT, R8.reuse, RZ, PT ;  /* 0x000000ff0800720b */ /* 0x040fe40003f0c000 */
[C---:B------:R-:W-:Y:S02]  /*03c0*/  FSETP.GTU.AND P1, PT, R9.reuse, RZ, PT ;  /* 0x000000ff0900720b */ /* 0x040fe40003f2c000 */
[----:B------:R-:W-:Y:S02]  /*03d0*/  FSEL R8, R8, RZ, P0 ;  /* 0x000000ff08087208 */ /* 0x000fe40000000000 */
[----:B------:R-:W-:Y:S02]  /*03e0*/  FSEL R9, R9, RZ, P1 ;  /* 0x000000ff09097208 */ /* 0x000fe40000800000 */
[----:B------:R-:W-:Y:S02]  /*03f0*/  FSETP.GEU.AND P2, PT, R8, 6, PT ;  /* 0x40c000000800780b */ /* 0x000fe40003f4e000 */
[----:B------:R-:W-:-:S02]  /*0400*/  FSETP.GEU.AND P3, PT, R9, 6, PT ;  /* 0x40c000000900780b */ /* 0x000fc40003f6e000 */
[----:B------:R-:W-:Y:S02]  /*0410*/  FSETP.NAN.AND P0, PT, R8, R8, PT ;  /* 0x000000080800720b */ /* 0x000fe40003f08000 */
[----:B------:R-:W-:Y:S01]  /*0420*/  FSETP.NAN.AND P1, PT, R9, R9, PT ;  /* 0x000000090900720b */ /* 0x000fe20003f28000 */
[----:B------:R-:W-:Y:S01]  /*0430*/  STG.E.64 desc[UR4][R2.64], R6 ;  /* 0x0000000602007986 */ /* 0x000fe2000c101b04 */
[----:B0-----:R-:W-:-:S05]  /*0440*/  IMAD.WIDE R4, R0, 0x4, R4 ;  /* 0x0000000400047825 */ /* 0x001fca00078e0204 */
[----:B------:R-:W-:Y:S02]  /*0450*/  @P2 SEL R8, R8, 0x40c00000, P0 ;  /* 0x40c0000008082807 */ /* 0x000fe40000000000 */
[----:B------:R-:W-:-:S05]  /*0460*/  @P3 SEL R9, R9, 0x40c00000, P1 ;  /* 0x40c0000009093807 */ /* 0x000fca0000800000 */
[----:B------:R-:W-:Y:S01]  /*0470*/  STG.E.64 desc[UR4][R4.64], R8 ;  /* 0x0000000804007986 */ /* 0x000fe2000c101b04 */
[----:B------:R-:W-:Y:S05]  /*0480*/  EXIT ;  /* 0x000000000000794d */ /* 0x000fea0003800000 */
.L_x_0:
[----:B------:R-:W-:-:S00]  /*0490*/  BRA `(.L_x_0) ;  /* 0xfffffffc00fc7947 */ /* 0x000fc0000383ffff */
[----:B------:R-:W-:-:S00]  /*04a0*/  NOP ;  /* 0x0000000000007918 */ /* 0x000fc00000000000 */
        /* <DEDUP_REMOVED lines=13> */
.L_x_1:


//--------------------- .nv.global.init           --------------------------
	.section	.nv.global.init,"aw",@progbits
.nv.global.init:
	.type		_$_str,@object
	.size		_$_str,(_$_str_$_2 - _$_str)
_$_str:
        /*0000*/ 	.byte	0x5f, 0x5f, 0x43, 0x55, 0x44, 0x41, 0x5f, 0x46, 0x54, 0x5a, 0x00
	.type		_$_str_$_2,@object
	.size		_$_str_$_2,(.L_1 - _$_str_$_2)
_$_str_$_2:
        /*000b*/ 	.byte	0x5f, 0x5f, 0x43, 0x55, 0x44, 0x41, 0x5f, 0x50, 0x52, 0x45, 0x43, 0x5f, 0x53, 0x51, 0x52, 0x54
        /*001b*/ 	.byte	0x00
.L_1:


//--------------------- .nv.constant0.triton_poi_fused__native_batch_norm_legit_no_training_convolution_hardtanh_6 --------------------------
	.section	.nv.constant0.triton_poi_fused__native_batch_norm_legit_no_training_convolution_hardtanh_6,"a",@progbits
	.sectionflags	@""
	.align	4
.nv.constant0.triton_poi_fused__native_batch_norm_legit_no_training_convolution_hardtanh_6:
	.zero		588
